.version 6.5
.target sm_30
.address_size 64

.visible .entry carry_set_all(
	.param .u64 input,
	.param .u64 output
)
{
	.reg .u64 	    in_addr;
    .reg .u64 	    out_addr;
    
    .reg .b32 	    carry1_add;
    .reg .b32 	    carry1_sub;
    .reg .b32 	    carry2_add;
    .reg .b32 	    carry2_sub;
    .reg .b32 	    carry3_add;
    .reg .b32 	    carry3_sub;
    .reg .b32 	    carry4_add;
    .reg .b32 	    carry4_sub;
    .reg .b32 	    carry5_add;
    .reg .b32 	    carry5_sub;
    .reg .b32 	    carry6_add;
    .reg .b32 	    carry6_sub;
    .reg .b32 	    carry7_add;
    .reg .b32 	    carry7_sub;
    .reg .b32 	    carry8_add;
    .reg .b32 	    carry8_sub;

    ld.param.u64    out_addr, [output];

    sub.cc.u32      carry1_add, 0, 0;
    addc.u32        carry1_add, 0, 0;
    subc.u32        carry1_sub, 0, 0;

    sub.cc.u32      carry2_add, 0, 1;
    addc.u32        carry2_add, 0, 0;
    subc.u32        carry2_sub, 0, 0;

    add.cc.u32      carry3_add, 0, 0;
    addc.u32        carry3_add, 0, 0;
    subc.u32        carry3_sub, 0, 0;

    add.cc.u32      carry4_add, 4294967295, 4294967295;
    addc.u32        carry4_add, 0, 0;
    subc.u32        carry4_sub, 0, 0;

    mad.lo.cc.u32   carry5_add, 0, 0, 0;
    addc.u32        carry5_add, 0, 0;
    subc.u32        carry5_sub, 0, 0;

    mad.lo.cc.u32   carry6_add, 1, 4294967295, 4294967295;
    addc.u32        carry6_add, 0, 0;
    subc.u32        carry6_sub, 0, 0;

    add.cc.u32      carry7_add, 0, 0;
    subc.cc.u32     carry7_add, 0, 0;
    addc.u32        carry7_add, 0, 0;
    subc.u32        carry7_sub, 0, 0;

    add.cc.u32      carry8_add, 0, 0;
    subc.cc.u32     carry8_add, 0, 1;
    addc.u32        carry8_add, 0, 0;
    subc.u32        carry8_sub, 0, 0;

    st.u32          [out_addr], carry1_add;
    st.u32          [out_addr+4], carry2_add;
    st.u32          [out_addr+8], carry3_add;
    st.u32          [out_addr+12], carry4_add;
    st.u32          [out_addr+16], carry5_add;
    st.u32          [out_addr+20], carry6_add;
    st.u32          [out_addr+24], carry7_add;
    st.u32          [out_addr+28], carry8_add;

    st.u32          [out_addr+32], carry1_sub;
    st.u32          [out_addr+36], carry2_sub;
    st.u32          [out_addr+40], carry3_sub;
    st.u32          [out_addr+44], carry4_sub;
    st.u32          [out_addr+48], carry5_sub;
    st.u32          [out_addr+52], carry6_sub;
    st.u32          [out_addr+56], carry7_sub;
    st.u32          [out_addr+60], carry8_sub;
	ret;
}


// ===== COMPILED SASS (sm_100) =====

	.target	sm_100

	.elftype	@"ET_EXEC"


//--------------------- .note.nv.tkinfo           --------------------------
	.section	.note.nv.tkinfo,"",@"SHT_NOTE"
	.sectionflags	@"SHF_NOTE_NV_TKINFO"
	.tkinfo
        /*0018*/ 	.word	0x00000002
        /*0030*/ 	.string	""
        /*0030*/ 	.string	"ptxas"
        /*0030*/ 	.string	"Cuda compilation tools, release 13.0, V13.0.88"
        /*0030*/ 	.string	"Build cuda_13.0.r13.0/compiler.36424714_0"
        /*0030*/ 	.string	"-arch sm_100 "



//--------------------- .note.nv.cuinfo           --------------------------
	.section	.note.nv.cuinfo,"",@"SHT_NOTE"
	.sectionflags	@"SHF_NOTE_NV_CUINFO"
        /*0018*/ 	.short	0x0002
        /*001a*/ 	.short	0x001e
        /*001c*/ 	.short	0x0082
	.zero		2


//--------------------- .nv.info                  --------------------------
	.section	.nv.info,"",@"SHT_CUDA_INFO"
	.align	4


	//----- nvinfo : EIATTR_REGCOUNT
	.align		4
        /*0000*/ 	.byte	0x04, 0x2f
        /*0002*/ 	.short	(.L_1 - .L_0)
	.align		4
.L_0:
        /*0004*/ 	.word	index@(carry_set_all)
        /*0008*/ 	.word	0x00000012


	//----- nvinfo : EIATTR_FRAME_SIZE
	.align		4
.L_1:
        /*000c*/ 	.byte	0x04, 0x11
        /*000e*/ 	.short	(.L_3 - .L_2)
	.align		4
.L_2:
        /*0010*/ 	.word	index@(carry_set_all)
        /*0014*/ 	.word	0x00000000


	//----- nvinfo : EIATTR_MIN_STACK_SIZE
	.align		4
.L_3:
        /*0018*/ 	.byte	0x04, 0x12
        /*001a*/ 	.short	(.L_5 - .L_4)
	.align		4
.L_4:
        /*001c*/ 	.word	index@(carry_set_all)
        /*0020*/ 	.word	0x00000000
.L_5:


//--------------------- .nv.compat                --------------------------
	.section	.nv.compat,"",@"SHT_CUDA_COMPAT_INFO"
	.align	4
        /*0000*/ 	.byte	0x02, 0x09, 0x00, 0x00, 0x02, 0x02, 0x01, 0x00, 0x02, 0x05, 0x05, 0x00, 0x03, 0x07, 0x01, 0x01
        /*0010*/ 	.byte	0x02, 0x03, 0x00, 0x00, 0x02, 0x06, 0x01, 0x00, 0x04, 0x0b, 0x08, 0x00, 0x09, 0x00, 0x00, 0x00
        /*0020*/ 	.byte	0x00, 0x00, 0x00, 0x00


//--------------------- .nv.info.carry_set_all    --------------------------
	.section	.nv.info.carry_set_all,"",@"SHT_CUDA_INFO"
	.sectionflags	@""
	.align	4


	//----- nvinfo : EIATTR_CUDA_API_VERSION
	.align		4
        /*0000*/ 	.byte	0x04, 0x37
        /*0002*/ 	.short	(.L_7 - .L_6)
.L_6:
        /*0004*/ 	.word	0x00000082


	//----- nvinfo : EIATTR_KPARAM_INFO
	.align		4
.L_7:
        /*0008*/ 	.byte	0x04, 0x17
        /*000a*/ 	.short	(.L_9 - .L_8)
.L_8:
        /*000c*/ 	.word	0x00000000
        /*0010*/ 	.short	0x0001
        /*0012*/ 	.short	0x0008
        /*0014*/ 	.byte	0x00, 0xf0, 0x21, 0x00


	//----- nvinfo : EIATTR_KPARAM_INFO
	.align		4
.L_9:
        /*0018*/ 	.byte	0x04, 0x17
        /*001a*/ 	.short	(.L_11 - .L_10)
.L_10:
        /*001c*/ 	.word	0x00000000
        /*0020*/ 	.short	0x0000
        /*0022*/ 	.short	0x0000
        /*0024*/ 	.byte	0x00, 0xf0, 0x21, 0x00


	//----- nvinfo : EIATTR_SPARSE_MMA_MASK
	.align		4
.L_11:
        /*0028*/ 	.byte	0x03, 0x50
        /*002a*/ 	.short	0x0000


	//----- nvinfo : EIATTR_MAXREG_COUNT
	.align		4
        /*002c*/ 	.byte	0x03, 0x1b
        /*002e*/ 	.short	0x00ff


	//----- nvinfo : EIATTR_MERCURY_ISA_VERSION
	.align		4
        /*0030*/ 	.byte	0x03, 0x5f
        /*0032*/ 	.short	0x0101


	//----- nvinfo : EIATTR_VRC_CTA_INIT_COUNT
	.align		4
        /*0034*/ 	.byte	0x02, 0x4a
	.zero		1
	.zero		1


	//----- nvinfo : EIATTR_EXIT_INSTR_OFFSETS
	.align		4
        /*0038*/ 	.byte	0x04, 0x1c
        /*003a*/ 	.short	(.L_13 - .L_12)


	//   ....[0]....
.L_12:
        /*003c*/ 	.word	0x00000220


	//----- nvinfo : EIATTR_CBANK_PARAM_SIZE
	.align		4
.L_13:
        /*0040*/ 	.byte	0x03, 0x19
        /*0042*/ 	.short	0x0010


	//----- nvinfo : EIATTR_PARAM_CBANK
	.align		4
        /*0044*/ 	.byte	0x04, 0x0a
        /*0046*/ 	.short	(.L_15 - .L_14)
	.align		4
.L_14:
        /*0048*/ 	.word	index@(.nv.constant0.carry_set_all)
        /*004c*/ 	.short	0x0380
        /*004e*/ 	.short	0x0010


	//----- nvinfo : EIATTR_SW_WAR
	.align		4
.L_15:
        /*0050*/ 	.byte	0x04, 0x36
        /*0052*/ 	.short	(.L_17 - .L_16)
.L_16:
        /*0054*/ 	.word	0x00000008
.L_17:


//--------------------- .nv.callgraph             --------------------------
	.section	.nv.callgraph,"",@"SHT_CUDA_CALLGRAPH"
	.align	4
	.sectionentsize	8
	.align		4
        /*0000*/ 	.word	0x00000000
	.align		4
        /*0004*/ 	.word	0xffffffff
	.align		4
        /*0008*/ 	.word	0x00000000
	.align		4
        /*000c*/ 	.word	0xfffffffe
	.align		4
        /*0010*/ 	.word	0x00000000
	.align		4
        /*0014*/ 	.word	0xfffffffd
	.align		4
        /*0018*/ 	.word	0x00000000
	.align		4
        /*001c*/ 	.word	0xfffffffc


//--------------------- .text.carry_set_all       --------------------------
	.section	.text.carry_set_all,"ax",@progbits
	.align	128
        .global         carry_set_all
        .type           carry_set_all,@function
        .size           carry_set_all,(.L_x_1 - carry_set_all)
        .other          carry_set_all,@"STO_CUDA_ENTRY STV_DEFAULT"
carry_set_all:
.text.carry_set_all:
[----:B------:R-:W-:Y:S08]  /*0000*/  LDC R1, c[0x0][0x37c] ;  /* 0x0000df00ff017b82 */ /* 0x000ff00000000800 */
[----:B------:R-:W0:Y:S01]  /*0010*/  LDC.64 R2, c[0x0][0x388] ;  /* 0x0000e200ff027b82 */ /* 0x000e220000000a00 */
[----:B------:R-:W0:Y:S01]  /*0020*/  LDCU.64 UR6, c[0x0][0x358] ;  /* 0x00006b00ff0677ac */ /* 0x000e220008000a00 */
[----:B------:R-:W-:Y:S01]  /*0030*/  IMAD.MOV.U32 R15, RZ, RZ, -0x1 ;  /* 0xffffffffff0f7424 */ /* 0x000fe200078e00ff */
[----:B------:R-:W-:Y:S01]  /*0040*/  IADD3.X R7, PT, PT, RZ, -0x1, RZ, PT, !PT ;  /* 0xffffffffff077810 */ /* 0x000fe20003ffe4ff */
[----:B------:R-:W-:Y:S01]  /*0050*/  IMAD.MOV.U32 R0, RZ, RZ, 0x1 ;  /* 0x00000001ff007424 */ /* 0x000fe200078e00ff */
[----:B------:R-:W-:Y:S01]  /*0060*/  UMOV UR4, URZ ;  /* 0x000000ff00047c82 */ /* 0x000fe20008000000 */
[----:B------:R-:W-:Y:S01]  /*0070*/  IMAD.X R5, RZ, RZ, RZ, PT ;  /* 0x000000ffff057224 */ /* 0x000fe200038e06ff */
[----:B------:R-:W-:Y:S01]  /*0080*/  IADD3 RZ, P1, PT, RZ, RZ, RZ ;  /* 0x000000ffffff7210 */ /* 0x000fe20007f3e0ff */
[----:B------:R-:W-:Y:S01]  /*0090*/  IMAD R0, R0, R15, RZ ;  /* 0x0000000f00007224 */ /* 0x000fe200078e02ff */
[----:B------:R-:W-:-:S02]  /*00a0*/  IADD3 RZ, P0, PT, RZ, -UR4, RZ ;  /* 0x80000004ffff7c10 */ /* 0x000fc4000ff1e0ff */
[----:B------:R-:W-:Y:S01]  /*00b0*/  SEL R9, RZ, 0x1, !P1 ;  /* 0x00000001ff097807 */ /* 0x000fe20004800000 */
[----:B------:R-:W-:Y:S01]  /*00c0*/  IMAD.X R11, RZ, RZ, -0x1, P1 ;  /* 0xffffffffff0b7424 */ /* 0x000fe200008e06ff */
[----:B------:R-:W-:-:S04]  /*00d0*/  IADD3 RZ, P2, PT, R0, -0x1, RZ ;  /* 0xffffffff00ff7810 */ /* 0x000fc80007f5e0ff */
[----:B------:R-:W-:Y:S01]  /*00e0*/  SEL R13, RZ, 0x1, !P2 ;  /* 0x00000001ff0d7807 */ /* 0x000fe20005000000 */
[----:B0-----:R0:W-:Y:S04]  /*00f0*/  ST.E desc[UR6][R2.64+0xc], R5 ;  /* 0x00000c0502007985 */ /* 0x0011e8000c101906 */
[----:B------:R1:W-:Y:S04]  /*0100*/  ST.E desc[UR6][R2.64+0x2c], R7 ;  /* 0x00002c0702007985 */ /* 0x0003e8000c101906 */
[----:B------:R-:W-:Y:S04]  /*0110*/  ST.E desc[UR6][R2.64+0x24], R15 ;  /* 0x0000240f02007985 */ /* 0x000fe8000c101906 */
[----:B------:R-:W-:Y:S01]  /*0120*/  ST.E desc[UR6][R2.64+0x28], R15 ;  /* 0x0000280f02007985 */ /* 0x000fe2000c101906 */
[----:B0-----:R-:W-:-:S03]  /*0130*/  SEL R5, RZ, 0x1, !P0 ;  /* 0x00000001ff057807 */ /* 0x001fc60004000000 */
[----:B------:R-:W-:Y:S01]  /*0140*/  ST.E desc[UR6][R2.64+0x38], R15 ;  /* 0x0000380f02007985 */ /* 0x000fe2000c101906 */
[----:B-1----:R-:W-:-:S03]  /*0150*/  IMAD.X R7, RZ, RZ, -0x1, P0 ;  /* 0xffffffffff077424 */ /* 0x002fc600000e06ff */
[----:B------:R0:W-:Y:S04]  /*0160*/  ST.E desc[UR6][R2.64+0x3c], R15 ;  /* 0x00003c0f02007985 */ /* 0x0001e8000c101906 */
[----:B------:R-:W-:Y:S04]  /*0170*/  ST.E desc[UR6][R2.64+0x10], R9 ;  /* 0x0000100902007985 */ /* 0x000fe8000c101906 */
[----:B------:R-:W-:Y:S01]  /*0180*/  ST.E desc[UR6][R2.64+0x30], R11 ;  /* 0x0000300b02007985 */ /* 0x000fe2000c101906 */
[----:B0-----:R-:W-:-:S03]  /*0190*/  IADD3.X R15, PT, PT, RZ, -0x1, RZ, P2, !PT ;  /* 0xffffffffff0f7810 */ /* 0x001fc600017fe4ff */
[----:B------:R-:W-:Y:S04]  /*01a0*/  ST.E desc[UR6][R2.64], R5 ;  /* 0x0000000502007985 */ /* 0x000fe8000c101906 */
[----:B------:R-:W-:Y:S04]  /*01b0*/  ST.E desc[UR6][R2.64+0x20], R7 ;  /* 0x0000200702007985 */ /* 0x000fe8000c101906 */
[----:B------:R-:W-:Y:S04]  /*01c0*/  ST.E desc[UR6][R2.64+0x14], R13 ;  /* 0x0000140d02007985 */ /* 0x000fe8000c101906 */
[----:B------:R-:W-:Y:S04]  /*01d0*/  ST.E desc[UR6][R2.64+0x4], RZ ;  /* 0x000004ff02007985 */ /* 0x000fe8000c101906 */
[----:B------:R-:W-:Y:S04]  /*01e0*/  ST.E desc[UR6][R2.64+0x8], RZ ;  /* 0x000008ff02007985 */ /* 0x000fe8000c101906 */
[----:B------:R-:W-:Y:S04]  /*01f0*/  ST.E desc[UR6][R2.64+0x18], RZ ;  /* 0x000018ff02007985 */ /* 0x000fe8000c101906 */
[----:B------:R-:W-:Y:S04]  /*0200*/  ST.E desc[UR6][R2.64+0x1c], RZ ;  /* 0x00001cff02007985 */ /* 0x000fe8000c101906 */
[----:B------:R-:W-:Y:S01]  /*0210*/  ST.E desc[UR6][R2.64+0x34], R15 ;  /* 0x0000340f02007985 */ /* 0x000fe2000c101906 */
[----:B------:R-:W-:Y:S05]  /*0220*/  EXIT ;  /* 0x000000000000794d */ /* 0x000fea0003800000 */
.L_x_0:
[----:B------:R-:W-:-:S00]  /*0230*/  BRA `(.L_x_0) ;  /* 0xfffffffc00fc7947 */ /* 0x000fc0000383ffff */
[----:B------:R-:W-:-:S00]  /*0240*/  NOP ;  /* 0x0000000000007918 */ /* 0x000fc00000000000 */
        /* <DEDUP_REMOVED lines=11> */
.L_x_1:


//--------------------- .nv.shared.reserved.0     --------------------------
	.section	.nv.shared.reserved.0,"aw",@nobits
	.weak		__nv_reservedSMEM_offset_0_alias
	.size		__nv_reservedSMEM_offset_0_alias, 0, 64
	.other		__nv_reservedSMEM_offset_0_alias,@"STO_CUDA_RESERVED_SHARED STV_DEFAULT"
__nv_reservedSMEM_offset_0_alias:
	.zero		0
	.zero		64


//--------------------- .nv.constant0.carry_set_all --------------------------
	.section	.nv.constant0.carry_set_all,"a",@progbits
	.sectionflags	@""
	.align	4
.nv.constant0.carry_set_all:
	.zero		912


//--------------------- SYMBOLS --------------------------

	.type		.nv.reservedSmem.offset0,@object
	.size		.nv.reservedSmem.offset0,0x4
